	.headerflags	@"EF_CUDA_TEXMODE_UNIFIED EF_CUDA_64BIT_ADDRESS EF_CUDA_ACCELERATORS EF_CUDA_SM90 EF_CUDA_VIRTUAL_SM(EF_CUDA_SM90)"
	.elftype	@"ET_EXEC"


//--------------------- .nv.info                  --------------------------
	.section	.nv.info,"",@"SHT_CUDA_INFO"
	.align	4


	//----- nvinfo : EIATTR_REGCOUNT
	.align		4
        /*0000*/ 	.byte	0x04, 0x2f
        /*0002*/ 	.short	(.L_1 - .L_0)
	.align		4
.L_0:
        /*0004*/ 	.word	index@(triton_poi_fused_convolution_relu_17)
        /*0008*/ 	.word	0x00000028


	//----- nvinfo : EIATTR_MIN_STACK_SIZE
	.align		4
.L_1:
        /*000c*/ 	.byte	0x04, 0x12
        /*000e*/ 	.short	(.L_3 - .L_2)
	.align		4
.L_2:
        /*0010*/ 	.word	index@(triton_poi_fused_convolution_relu_17)
        /*0014*/ 	.word	0x00000000


	//----- nvinfo : EIATTR_FRAME_SIZE
	.align		4
.L_3:
        /*0018*/ 	.byte	0x04, 0x11
        /*001a*/ 	.short	(.L_5 - .L_4)
	.align		4
.L_4:
        /*001c*/ 	.word	index@(triton_poi_fused_convolution_relu_17)
        /*0020*/ 	.word	0x00000000


	//----- nvinfo : EIATTR_MIN_STACK_SIZE
	.align		4
.L_5:
        /*0024*/ 	.byte	0x04, 0x12
        /*0026*/ 	.short	(.L_7 - .L_6)
	.align		4
.L_6:
        /*0028*/ 	.word	index@(triton_poi_fused_convolution_relu_17)
        /*002c*/ 	.word	0x00000000
.L_7:


//--------------------- .nv.info.triton_poi_fused_convolution_relu_17 --------------------------
	.section	.nv.info.triton_poi_fused_convolution_relu_17,"",@"SHT_CUDA_INFO"
	.sectionflags	@""
	.align	4


	//----- nvinfo : EIATTR_CUDA_API_VERSION
	.align		4
        /*0000*/ 	.byte	0x04, 0x37
        /*0002*/ 	.short	(.L_9 - .L_8)
.L_8:
        /*0004*/ 	.word	0x0000007c


	//----- nvinfo : EIATTR_KPARAM_INFO
	.align		4
.L_9:
        /*0008*/ 	.byte	0x04, 0x17
        /*000a*/ 	.short	(.L_11 - .L_10)
.L_10:
        /*000c*/ 	.word	0x00000000
        /*0010*/ 	.short	0x0005
        /*0012*/ 	.short	0x0024
        /*0014*/ 	.byte	0x00, 0xf0, 0x11, 0x00


	//----- nvinfo : EIATTR_KPARAM_INFO
	.align		4
.L_11:
        /*0018*/ 	.byte	0x04, 0x17
        /*001a*/ 	.short	(.L_13 - .L_12)
.L_12:
        /*001c*/ 	.word	0x00000000
        /*0020*/ 	.short	0x0004
        /*0022*/ 	.short	0x0020
        /*0024*/ 	.byte	0x00, 0xf0, 0x11, 0x00


	//----- nvinfo : EIATTR_KPARAM_INFO
	.align		4
.L_13:
        /*0028*/ 	.byte	0x04, 0x17
        /*002a*/ 	.short	(.L_15 - .L_14)
.L_14:
        /*002c*/ 	.word	0x00000000
        /*0030*/ 	.short	0x0003
        /*0032*/ 	.short	0x0018
        /*0034*/ 	.byte	0x00, 0xf4, 0x21, 0x00


	//----- nvinfo : EIATTR_KPARAM_INFO
	.align		4
.L_15:
        /*0038*/ 	.byte	0x04, 0x17
        /*003a*/ 	.short	(.L_17 - .L_16)
.L_16:
        /*003c*/ 	.word	0x00000000
        /*0040*/ 	.short	0x0002
        /*0042*/ 	.short	0x0010
        /*0044*/ 	.byte	0x00, 0xf4, 0x21, 0x00


	//----- nvinfo : EIATTR_KPARAM_INFO
	.align		4
.L_17:
        /*0048*/ 	.byte	0x04, 0x17
        /*004a*/ 	.short	(.L_19 - .L_18)
.L_18:
        /*004c*/ 	.word	0x00000000
        /*0050*/ 	.short	0x0001
        /*0052*/ 	.short	0x0008
        /*0054*/ 	.byte	0x00, 0xf4, 0x21, 0x00


	//----- nvinfo : EIATTR_KPARAM_INFO
	.align		4
.L_19:
        /*0058*/ 	.byte	0x04, 0x17
        /*005a*/ 	.short	(.L_21 - .L_20)
.L_20:
        /*005c*/ 	.word	0x00000000
        /*0060*/ 	.short	0x0000
        /*0062*/ 	.short	0x0000
        /*0064*/ 	.byte	0x00, 0xf4, 0x21, 0x00


	//----- nvinfo : EIATTR_SPARSE_MMA_MASK
	.align		4
.L_21:
        /*0068*/ 	.byte	0x03, 0x50
        /*006a*/ 	.short	0x0000


	//----- nvinfo : EIATTR_MAXREG_COUNT
	.align		4
        /*006c*/ 	.byte	0x03, 0x1b
        /*006e*/ 	.short	0x00ff


	//----- nvinfo : EIATTR_EXIT_INSTR_OFFSETS
	.align		4
        /*0070*/ 	.byte	0x04, 0x1c
        /*0072*/ 	.short	(.L_23 - .L_22)


	//   ....[0]....
.L_22:
        /*0074*/ 	.word	0x00000890


	//   ....[1]....
        /*0078*/ 	.word	0x000008b0


	//----- nvinfo : EIATTR_REQNTID
	.align		4
.L_23:
        /*007c*/ 	.byte	0x04, 0x10
        /*007e*/ 	.short	(.L_25 - .L_24)
.L_24:
        /*0080*/ 	.word	0x00000080
        /*0084*/ 	.word	0x00000001
        /*0088*/ 	.word	0x00000001


	//----- nvinfo : EIATTR_CBANK_PARAM_SIZE
	.align		4
.L_25:
        /*008c*/ 	.byte	0x03, 0x19
        /*008e*/ 	.short	0x0028


	//----- nvinfo : EIATTR_PARAM_CBANK
	.align		4
        /*0090*/ 	.byte	0x04, 0x0a
        /*0092*/ 	.short	(.L_27 - .L_26)
	.align		4
.L_26:
        /*0094*/ 	.word	index@(.nv.constant0.triton_poi_fused_convolution_relu_17)
        /*0098*/ 	.short	0x0210
        /*009a*/ 	.short	0x0028


	//----- nvinfo : EIATTR_SW_WAR
	.align		4
.L_27:
        /*009c*/ 	.byte	0x04, 0x36
        /*009e*/ 	.short	(.L_29 - .L_28)
.L_28:
        /*00a0*/ 	.word	0x00000008
.L_29:


//--------------------- .nv.callgraph             --------------------------
	.section	.nv.callgraph,"",@"SHT_CUDA_CALLGRAPH"
	.align	4
	.sectionentsize	8
	.align		4
        /*0000*/ 	.word	0x00000000
	.align		4
        /*0004*/ 	.word	0xffffffff
	.align		4
        /*0008*/ 	.word	0x00000000
	.align		4
        /*000c*/ 	.word	0xfffffffe
	.align		4
        /*0010*/ 	.word	0x00000000
	.align		4
        /*0014*/ 	.word	0xfffffffd
	.align		4
        /*0018*/ 	.word	0x00000000
	.align		4
        /*001c*/ 	.word	0xfffffffc


//--------------------- .text.triton_poi_fused_convolution_relu_17 --------------------------
	.section	.text.triton_poi_fused_convolution_relu_17,"ax",@progbits
	.sectionflags	@"SHF_BARRIERS=1"
	.align	128
        .global         triton_poi_fused_convolution_relu_17
        .type           triton_poi_fused_convolution_relu_17,@function
        .size           triton_poi_fused_convolution_relu_17,(.L_x_1 - triton_poi_fused_convolution_relu_17)
        .other          triton_poi_fused_convolution_relu_17,@"STO_CUDA_ENTRY STV_DEFAULT"
triton_poi_fused_convolution_relu_17:
.text.triton_poi_fused_convolution_relu_17:
[----:B------:R-:W0:Y:S01]  /*0000*/  LDC R1, c[0x0][0x28] ;  /* 0x00000a00ff017b82 */ /* 0x000e220000000800 */
[----:B------:R-:W1:Y:S07]  /*0010*/  S2R R17, SR_TID.X ;  /* 0x0000000000117919 */ /* 0x000e6e0000002100 */
[----:B------:R-:W2:Y:S01]  /*0020*/  S2UR UR8, SR_CTAID.X ;  /* 0x00000000000879c3 */ /* 0x000ea20000002500 */
[----:B------:R-:W-:Y:S01]  /*0030*/  CS2R R10, SRZ ;  /* 0x00000000000a7805 */ /* 0x000fe2000001ff00 */
[----:B------:R-:W-:Y:S01]  /*0040*/  ULDC.64 UR6, c[0x0][0x208] ;  /* 0x0000820000067ab9 */ /* 0x000fe20000000a00 */
[----:B------:R-:W3:Y:S05]  /*0050*/  S2R R6, SR_CTAID.Y ;  /* 0x0000000000067919 */ /* 0x000eea0000002600 */
[----:B------:R-:W4:Y:S08]  /*0060*/  LDC.64 R4, c[0x0][0x218] ;  /* 0x00008600ff047b82 */ /* 0x000f300000000a00 */
[----:B------:R-:W5:Y:S01]  /*0070*/  LDC.64 R12, c[0x0][0x210] ;  /* 0x00008400ff0c7b82 */ /* 0x000f620000000a00 */
[----:B--2---:R-:W-:-:S06]  /*0080*/  UISETP.GE.AND UP0, UPT, UR8, 0x40, UPT ;  /* 0x000000400800788c */ /* 0x004fcc000bf06270 */
[----:B------:R-:W-:Y:S01]  /*0090*/  PLOP3.LUT P0, PT, PT, PT, UP0, 0x80, 0x0 ;  /* 0x000000000000781c */ /* 0x000fe20003f0f008 */
[----:B-1----:R-:W-:Y:S01]  /*00a0*/  IMAD.SHL.U32 R19, R17, 0x4, RZ ;  /* 0x0000000411137824 */ /* 0x002fe200078e00ff */
[----:B------:R-:W-:Y:S01]  /*00b0*/  PLOP3.LUT P1, PT, PT, PT, UP0, 0x80, 0x0 ;  /* 0x000000000000781c */ /* 0x000fe20003f2f008 */
[----:B---3--:R-:W-:-:S03]  /*00c0*/  IMAD.SHL.U32 R2, R6, 0x400, RZ ;  /* 0x0000040006027824 */ /* 0x008fc600078e00ff */
[----:B------:R-:W-:Y:S02]  /*00d0*/  LOP3.LUT R19, R19, 0x1fc, RZ, 0xc0, !PT ;  /* 0x000001fc13137812 */ /* 0x000fe400078ec0ff */
[----:B------:R-:W-:Y:S01]  /*00e0*/  SHF.R.S32.HI R9, RZ, 0x15, R6 ;  /* 0x00000015ff097819 */ /* 0x000fe20000011406 */
[----:B------:R-:W-:Y:S01]  /*00f0*/  IMAD.U32 R6, RZ, RZ, UR8 ;  /* 0x00000008ff067e24 */ /* 0x000fe2000f8e00ff */
[----:B------:R-:W-:Y:S02]  /*0100*/  LOP3.LUT R0, R2, R19, RZ, 0xfc, !PT ;  /* 0x0000001302007212 */ /* 0x000fe400078efcff */
[----:B------:R-:W-:Y:S02]  /*0110*/  SGXT R9, R9, 0x1 ;  /* 0x000000010909781a */ /* 0x000fe40000000200 */
[----:B------:R-:W-:Y:S02]  /*0120*/  SHF.R.S32.HI R3, RZ, 0x1f, R0 ;  /* 0x0000001fff037819 */ /* 0x000fe40000011400 */
[----:B------:R-:W-:-:S02]  /*0130*/  LEA.HI R9, R9, R0, RZ, 0x9 ;  /* 0x0000000009097211 */ /* 0x000fc400078f48ff */
[----:B------:R-:W-:Y:S02]  /*0140*/  LEA.HI R3, R3, R0, RZ, 0x9 ;  /* 0x0000000003037211 */ /* 0x000fe400078f48ff */
[----:B------:R-:W-:Y:S02]  /*0150*/  LEA R9, R9, 0x8000, 0x6 ;  /* 0x0000800009097811 */ /* 0x000fe400078e30ff */
[C---:B------:R-:W-:Y:S01]  /*0160*/  LOP3.LUT R7, R3.reuse, 0xfffffe00, RZ, 0xc0, !PT ;  /* 0xfffffe0003077812 */ /* 0x040fe200078ec0ff */
[----:B------:R-:W-:-:S04]  /*0170*/  IMAD.SHL.U32 R3, R3, 0x40, RZ ;  /* 0x0000004003037824 */ /* 0x000fc800078e00ff */
[----:B------:R-:W-:Y:S01]  /*0180*/  IMAD.IADD R7, R0, 0x1, -R7 ;  /* 0x0000000100077824 */ /* 0x000fe200078e0a07 */
[----:B------:R-:W-:-:S03]  /*0190*/  LOP3.LUT R0, R3, 0xffff8000, RZ, 0xc0, !PT ;  /* 0xffff800003007812 */ /* 0x000fc600078ec0ff */
[----:B------:R-:W-:Y:S01]  /*01a0*/  IMAD R27, R6, 0x200, R7 ;  /* 0x00000200061b7824 */ /* 0x000fe200078e0207 */
[----:B------:R-:W-:Y:S01]  /*01b0*/  LOP3.LUT R6, R9, 0xffff8000, RZ, 0xc0, !PT ;  /* 0xffff800009067812 */ /* 0x000fe200078ec0ff */
[----:B----4-:R-:W-:Y:S01]  /*01c0*/  IMAD.WIDE R14, R7, 0x4, R4 ;  /* 0x00000004070e7825 */ /* 0x010fe200078e0204 */
[----:B------:R-:W-:Y:S02]  /*01d0*/  CS2R R8, SRZ ;  /* 0x0000000000087805 */ /* 0x000fe4000001ff00 */
[----:B------:R-:W-:Y:S01]  /*01e0*/  CS2R R4, SRZ ;  /* 0x0000000000047805 */ /* 0x000fe2000001ff00 */
[C---:B------:R-:W-:Y:S02]  /*01f0*/  IMAD.IADD R25, R27.reuse, 0x1, R0 ;  /* 0x000000011b197824 */ /* 0x040fe400078e0200 */
[----:B------:R-:W-:Y:S01]  /*0200*/  IMAD.IADD R27, R27, 0x1, R6 ;  /* 0x000000011b1b7824 */ /* 0x000fe200078e0206 */
[----:B------:R-:W-:Y:S01]  /*0210*/  CS2R R6, SRZ ;  /* 0x0000000000067805 */ /* 0x000fe2000001ff00 */
[----:B-----5:R-:W-:-:S04]  /*0220*/  IMAD.WIDE R20, R25, 0x4, R12 ;  /* 0x0000000419147825 */ /* 0x020fc800078e020c */
[----:B------:R-:W-:Y:S01]  /*0230*/  IMAD.WIDE R22, R27, 0x4, R12 ;  /* 0x000000041b167825 */ /* 0x000fe200078e020c */
[----:B------:R-:W2:Y:S04]  /*0240*/  @!P0 LDG.E.EL.128 R8, desc[UR6][R20.64] ;  /* 0x0000000614088981 */ /* 0x000ea8000c2e1d00 */
[----:B------:R-:W2:Y:S04]  /*0250*/  LDG.E.EL.128 R12, desc[UR6][R14.64] ;  /* 0x000000060e0c7981 */ /* 0x000ea8000c2e1d00 */
[----:B------:R1:W3:Y:S01]  /*0260*/  @!P1 LDG.E.EL.128 R4, desc[UR6][R22.64] ;  /* 0x0000000616049981 */ /* 0x0002e2000c2e1d00 */
[----:B------:R-:W4:Y:S01]  /*0270*/  S2UR UR5, SR_CgaCtaId ;  /* 0x00000000000579c3 */ /* 0x000f220000008800 */
[----:B------:R-:W-:Y:S01]  /*0280*/  UMOV UR4, 0x400 ;  /* 0x0000040000047882 */ /* 0x000fe20000000000 */
[----:B------:R-:W-:-:S06]  /*0290*/  LOP3.LUT R3, R17, 0x7f, RZ, 0xc0, !PT ;  /* 0x0000007f11037812 */ /* 0x000fcc00078ec0ff */
[----:B-1----:R-:W1:Y:S01]  /*02a0*/  LDC.64 R22, c[0x0][0x220] ;  /* 0x00008800ff167b82 */ /* 0x002e620000000a00 */
[----:B----4-:R-:W-:Y:S01]  /*02b0*/  UPRMT UR4, UR5, 0x654, UR4 ;  /* 0x0000065405047896 */ /* 0x010fe20008000004 */
[C---:B------:R-:W-:Y:S02]  /*02c0*/  LOP3.LUT R0, R3.reuse, 0x100, RZ, 0xfc, !PT ;  /* 0x0000010003007812 */ /* 0x040fe400078efcff */
[----:B------:R-:W-:-:S03]  /*02d0*/  LOP3.LUT R35, R3, 0x80, RZ, 0xfc, !PT ;  /* 0x0000008003237812 */ /* 0x000fc600078efcff */
[----:B------:R-:W-:Y:S02]  /*02e0*/  LEA R37, R0, UR4, 0x3 ;  /* 0x0000000400257c11 */ /* 0x000fe4000f8e18ff */
[----:B------:R-:W-:Y:S02]  /*02f0*/  LEA R33, R3, UR4, 0x3 ;  /* 0x0000000403217c11 */ /* 0x000fe4000f8e18ff */
[----:B------:R-:W-:Y:S02]  /*0300*/  LEA R35, R35, UR4, 0x3 ;  /* 0x0000000423237c11 */ /* 0x000fe4000f8e18ff */
[----:B------:R-:W-:Y:S02]  /*0310*/  LOP3.LUT R17, R2, 0x7f, R17, 0xf8, !PT ;  /* 0x0000007f02117812 */ /* 0x000fe400078ef811 */
[----:B------:R-:W-:Y:S02]  /*0320*/  LOP3.LUT R16, R2, 0x100, R3, 0xfe, !PT ;  /* 0x0000010002107812 */ /* 0x000fe400078efe03 */
[----:B------:R-:W-:-:S02]  /*0330*/  LOP3.LUT R18, R2, 0x180, R3, 0xfe, !PT ;  /* 0x0000018002127812 */ /* 0x000fc400078efe03 */
[----:B------:R-:W-:Y:S02]  /*0340*/  LEA R17, R17, UR8, 0x6 ;  /* 0x0000000811117c11 */ /* 0x000fe4000f8e30ff */
[----:B------:R-:W-:Y:S02]  /*0350*/  PLOP3.LUT P6, PT, PT, PT, UP0, 0x80, 0x0 ;  /* 0x000000000000781c */ /* 0x000fe40003fcf008 */
[----:B------:R-:W-:Y:S01]  /*0360*/  LEA R16, R16, UR8, 0x6 ;  /* 0x0000000810107c11 */ /* 0x000fe2000f8e30ff */
[C---:B------:R-:W-:Y:S02]  /*0370*/  VIADD R20, R17.reuse, 0xc000 ;  /* 0x0000c00011147836 */ /* 0x040fe40000000000 */
[----:B------:R-:W-:Y:S01]  /*0380*/  VIADD R24, R17, 0xe000 ;  /* 0x0000e00011187836 */ /* 0x000fe20000000000 */
[----:B--2---:R-:W-:Y:S01]  /*0390*/  FSETP.GEU.AND P5, PT, R8, -R12, PT ;  /* 0x8000000c0800720b */ /* 0x004fe20003fae000 */
[----:B------:R-:W-:Y:S01]  /*03a0*/  FADD R8, R12, R8 ;  /* 0x000000080c087221 */ /* 0x000fe20000000000 */
[----:B------:R-:W-:Y:S01]  /*03b0*/  FSETP.GEU.AND P4, PT, R9, -R13, PT ;  /* 0x8000000d0900720b */ /* 0x000fe20003f8e000 */
[----:B------:R-:W-:Y:S01]  /*03c0*/  FADD R9, R13, R9 ;  /* 0x000000090d097221 */ /* 0x000fe20000000000 */
[----:B------:R-:W-:Y:S01]  /*03d0*/  FSETP.GEU.AND P3, PT, R10, -R14, PT ;  /* 0x8000000e0a00720b */ /* 0x000fe20003f6e000 */
[----:B------:R-:W-:Y:S01]  /*03e0*/  FADD R10, R14, R10 ;  /* 0x0000000a0e0a7221 */ /* 0x000fe20000000000 */
[----:B------:R-:W-:Y:S01]  /*03f0*/  FSETP.GEU.AND P2, PT, R11, -R15, PT ;  /* 0x8000000f0b00720b */ /* 0x000fe20003f4e000 */
[----:B------:R-:W-:Y:S01]  /*0400*/  FADD R11, R15, R11 ;  /* 0x0000000b0f0b7221 */ /* 0x000fe20000000000 */
[----:B---3--:R-:W-:Y:S01]  /*0410*/  FSETP.GEU.AND P0, PT, R4, -R12, PT ;  /* 0x8000000c0400720b */ /* 0x008fe20003f0e000 */
[----:B------:R-:W-:Y:S01]  /*0420*/  FADD R4, R12, R4 ;  /* 0x000000040c047221 */ /* 0x000fe20000000000 */
[----:B------:R-:W-:-:S02]  /*0430*/  LEA R12, R19, UR4, 0x3 ;  /* 0x00000004130c7c11 */ /* 0x000fc4000f8e18ff */
[----:B------:R-:W-:Y:S02]  /*0440*/  FSEL R8, R8, RZ, P5 ;  /* 0x000000ff08087208 */ /* 0x000fe40002800000 */
[----:B------:R-:W-:Y:S02]  /*0450*/  FSEL R9, R9, RZ, P4 ;  /* 0x000000ff09097208 */ /* 0x000fe40002000000 */
[----:B------:R-:W-:Y:S02]  /*0460*/  FSEL R10, R10, RZ, P3 ;  /* 0x000000ff0a0a7208 */ /* 0x000fe40001800000 */
[----:B------:R-:W-:Y:S01]  /*0470*/  FSEL R11, R11, RZ, P2 ;  /* 0x000000ff0b0b7208 */ /* 0x000fe20001000000 */
[----:B------:R-:W-:Y:S04]  /*0480*/  STS [R12], R8 ;  /* 0x000000080c007388 */ /* 0x000fe80000000800 */
[----:B------:R-:W-:Y:S04]  /*0490*/  STS [R12+0x8], R9 ;  /* 0x000008090c007388 */ /* 0x000fe80000000800 */
[----:B------:R-:W-:Y:S04]  /*04a0*/  STS [R12+0x10], R10 ;  /* 0x0000100a0c007388 */ /* 0x000fe80000000800 */
[----:B------:R-:W-:Y:S01]  /*04b0*/  STS [R12+0x18], R11 ;  /* 0x0000180b0c007388 */ /* 0x000fe20000000800 */
[----:B------:R-:W-:Y:S01]  /*04c0*/  BAR.SYNC.DEFER_BLOCKING 0x0 ;  /* 0x0000000000007b1d */ /* 0x000fe20000010000 */
[----:B------:R-:W-:Y:S01]  /*04d0*/  FSETP.GEU.AND P3, PT, R6, -R14, PT ;  /* 0x8000000e0600720b */ /* 0x000fe20003f6e000 */
[----:B------:R-:W-:Y:S01]  /*04e0*/  FADD R14, R14, R6 ;  /* 0x000000060e0e7221 */ /* 0x000fe20000000000 */
[----:B------:R-:W-:-:S04]  /*04f0*/  LOP3.LUT R6, R3, 0x180, RZ, 0xfc, !PT ;  /* 0x0000018003067812 */ /* 0x000fc800078efcff */
[----:B------:R-:W-:Y:S02]  /*0500*/  LEA R0, R6, UR4, 0x3 ;  /* 0x0000000406007c11 */ /* 0x000fe4000f8e18ff */
[----:B------:R-:W-:Y:S01]  /*0510*/  FSETP.GEU.AND P1, PT, R5, -R13, PT ;  /* 0x8000000d0500720b */ /* 0x000fe20003f2e000 */
[----:B------:R-:W2:Y:S04]  /*0520*/  LDS R21, [R33] ;  /* 0x0000000021157984 */ /* 0x000ea80000000800 */
[----:B------:R-:W3:Y:S04]  /*0530*/  LDS R19, [R35] ;  /* 0x0000000023137984 */ /* 0x000ee80000000800 */
[----:B------:R-:W4:Y:S04]  /*0540*/  LDS R29, [R37] ;  /* 0x00000000251d7984 */ /* 0x000f280000000800 */
[----:B------:R-:W5:Y:S01]  /*0550*/  LDS R31, [R0] ;  /* 0x00000000001f7984 */ /* 0x000f620000000800 */
[----:B------:R-:W-:Y:S01]  /*0560*/  BAR.SYNC.DEFER_BLOCKING 0x0 ;  /* 0x0000000000007b1d */ /* 0x000fe20000010000 */
[----:B------:R-:W-:Y:S01]  /*0570*/  FSETP.GEU.AND P2, PT, R7, -R15, PT ;  /* 0x8000000f0700720b */ /* 0x000fe20003f4e000 */
[----:B------:R-:W-:Y:S01]  /*0580*/  FADD R5, R13, R5 ;  /* 0x000000050d057221 */ /* 0x000fe20000000000 */
[----:B------:R-:W-:Y:S01]  /*0590*/  FADD R7, R15, R7 ;  /* 0x000000070f077221 */ /* 0x000fe20000000000 */
[----:B------:R-:W-:-:S02]  /*05a0*/  FSEL R4, R4, RZ, P0 ;  /* 0x000000ff04047208 */ /* 0x000fc40000000000 */
[----:B------:R-:W-:Y:S02]  /*05b0*/  FSEL R6, R14, RZ, P3 ;  /* 0x000000ff0e067208 */ /* 0x000fe40001800000 */
[----:B------:R-:W-:Y:S02]  /*05c0*/  FSEL R5, R5, RZ, P1 ;  /* 0x000000ff05057208 */ /* 0x000fe40000800000 */
[----:B------:R-:W-:Y:S01]  /*05d0*/  FSEL R7, R7, RZ, P2 ;  /* 0x000000ff07077208 */ /* 0x000fe20001000000 */
[----:B------:R-:W-:Y:S04]  /*05e0*/  STS [R12], R4 ;  /* 0x000000040c007388 */ /* 0x000fe80000000800 */
[----:B------:R-:W-:Y:S04]  /*05f0*/  STS [R12+0x8], R5 ;  /* 0x000008050c007388 */ /* 0x000fe80000000800 */
[----:B------:R-:W-:Y:S04]  /*0600*/  STS [R12+0x10], R6 ;  /* 0x000010060c007388 */ /* 0x000fe80000000800 */
[----:B------:R1:W-:Y:S01]  /*0610*/  STS [R12+0x18], R7 ;  /* 0x000018070c007388 */ /* 0x0003e20000000800 */
[----:B------:R-:W-:Y:S01]  /*0620*/  BAR.SYNC.DEFER_BLOCKING 0x0 ;  /* 0x0000000000007b1d */ /* 0x000fe20000010000 */
[----:B------:R-:W-:-:S02]  /*0630*/  PLOP3.LUT P0, PT, PT, PT, UP0, 0x80, 0x0 ;  /* 0x000000000000781c */ /* 0x000fc40003f0f008 */
[----:B------:R-:W-:Y:S02]  /*0640*/  LOP3.LUT R13, R2, 0x80, R3, 0xfe, !PT ;  /* 0x00000080020d7812 */ /* 0x000fe400078efe03 */
[----:B------:R-:W-:-:S03]  /*0650*/  PLOP3.LUT P1, PT, PT, PT, UP0, 0x80, 0x0 ;  /* 0x000000000000781c */ /* 0x000fc60003f2f008 */
[----:B------:R-:W5:Y:S01]  /*0660*/  LDC.64 R2, c[0x0][0x228] ;  /* 0x00008a00ff027b82 */ /* 0x000f620000000a00 */
[----:B------:R-:W5:Y:S04]  /*0670*/  LDS R33, [R33] ;  /* 0x0000000021217984 */ /* 0x000f680000000800 */
[----:B------:R-:W5:Y:S04]  /*0680*/  LDS R35, [R35] ;  /* 0x0000000023237984 */ /* 0x000f680000000800 */
[----:B------:R-:W5:Y:S04]  /*0690*/  LDS R37, [R37] ;  /* 0x0000000025257984 */ /* 0x000f680000000800 */
[----:B------:R-:W5:Y:S01]  /*06a0*/  LDS R0, [R0] ;  /* 0x0000000000007984 */ /* 0x000f620000000800 */
[----:B------:R-:W-:Y:S01]  /*06b0*/  LEA R15, R13, UR8, 0x6 ;  /* 0x000000080d0f7c11 */ /* 0x000fe2000f8e30ff */
[----:B-1----:R-:W-:Y:S01]  /*06c0*/  IMAD.WIDE R12, R17, 0x4, R22 ;  /* 0x00000004110c7825 */ /* 0x002fe200078e0216 */
[----:B------:R-:W-:-:S03]  /*06d0*/  PLOP3.LUT P5, PT, PT, PT, UP0, 0x80, 0x0 ;  /* 0x000000000000781c */ /* 0x000fc60003faf008 */
[--C-:B------:R-:W-:Y:S01]  /*06e0*/  IMAD.WIDE R14, R15, 0x4, R22.reuse ;  /* 0x000000040f0e7825 */ /* 0x100fe200078e0216 */
[----:B--2---:R1:W-:Y:S01]  /*06f0*/  @!P0 STG.E desc[UR6][R12.64], R21 ;  /* 0x000000150c008986 */ /* 0x0043e2000c101906 */
[----:B------:R-:W-:Y:S02]  /*0700*/  PLOP3.LUT P4, PT, PT, PT, UP0, 0x80, 0x0 ;  /* 0x000000000000781c */ /* 0x000fe40003f8f008 */
[----:B------:R-:W-:Y:S01]  /*0710*/  PLOP3.LUT P3, PT, PT, PT, UP0, 0x80, 0x0 ;  /* 0x000000000000781c */ /* 0x000fe20003f6f008 */
[----:B---3--:R2:W-:Y:S01]  /*0720*/  @!P1 STG.E desc[UR6][R14.64], R19 ;  /* 0x000000130e009986 */ /* 0x0085e2000c101906 */
[----:B------:R-:W-:Y:S02]  /*0730*/  PLOP3.LUT P2, PT, PT, PT, UP0, 0x80, 0x0 ;  /* 0x000000000000781c */ /* 0x000fe40003f4f008 */
[----:B------:R-:W-:Y:S01]  /*0740*/  PLOP3.LUT P1, PT, PT, PT, UP0, 0x80, 0x0 ;  /* 0x000000000000781c */ /* 0x000fe20003f2f008 */
[----:B-1----:R-:W-:Y:S01]  /*0750*/  IMAD.WIDE R12, R16, 0x4, R22 ;  /* 0x00000004100c7825 */ /* 0x002fe200078e0216 */
[----:B------:R-:W-:-:S02]  /*0760*/  LEA R21, R18, UR8, 0x6 ;  /* 0x0000000812157c11 */ /* 0x000fc4000f8e30ff */
[----:B------:R-:W-:Y:S01]  /*0770*/  PLOP3.LUT P0, PT, PT, PT, UP0, 0x80, 0x0 ;  /* 0x000000000000781c */ /* 0x000fe20003f0f008 */
[C---:B--2---:R-:W-:Y:S01]  /*0780*/  VIADD R19, R17.reuse, 0x8000 ;  /* 0x0000800011137836 */ /* 0x044fe20000000000 */
[----:B----4-:R1:W-:Y:S01]  /*0790*/  @!P6 STG.E desc[UR6][R12.64], R29 ;  /* 0x0000001d0c00e986 */ /* 0x0103e2000c101906 */
[----:B------:R-:W-:Y:S01]  /*07a0*/  VIADD R18, R17, 0xa000 ;  /* 0x0000a00011127836 */ /* 0x000fe20000000000 */
[----:B------:R-:W-:Y:S01]  /*07b0*/  PLOP3.LUT P6, PT, PT, PT, UP0, 0x40, 0x0 ;  /* 0x000000000000781c */ /* 0x000fe20003fce808 */
[----:B------:R-:W-:-:S04]  /*07c0*/  IMAD.WIDE R14, R21, 0x4, R22 ;  /* 0x00000004150e7825 */ /* 0x000fc800078e0216 */
[--C-:B------:R-:W-:Y:S01]  /*07d0*/  IMAD.WIDE R16, R19, 0x4, R22.reuse ;  /* 0x0000000413107825 */ /* 0x100fe200078e0216 */
[----:B-----5:R1:W-:Y:S03]  /*07e0*/  @!P5 STG.E desc[UR6][R14.64], R31 ;  /* 0x0000001f0e00d986 */ /* 0x0203e6000c101906 */
[--C-:B------:R-:W-:Y:S01]  /*07f0*/  IMAD.WIDE R18, R18, 0x4, R22.reuse ;  /* 0x0000000412127825 */ /* 0x100fe200078e0216 */
[----:B0-----:R1:W-:Y:S03]  /*0800*/  @!P4 STG.E desc[UR6][R16.64], R33 ;  /* 0x000000211000c986 */ /* 0x0013e6000c101906 */
[--C-:B------:R-:W-:Y:S01]  /*0810*/  IMAD.WIDE R20, R20, 0x4, R22.reuse ;  /* 0x0000000414147825 */ /* 0x100fe200078e0216 */
[----:B------:R1:W-:Y:S03]  /*0820*/  @!P3 STG.E desc[UR6][R18.64], R35 ;  /* 0x000000231200b986 */ /* 0x0003e6000c101906 */
[----:B------:R-:W-:Y:S01]  /*0830*/  IMAD.WIDE R22, R24, 0x4, R22 ;  /* 0x0000000418167825 */ /* 0x000fe200078e0216 */
[----:B------:R1:W-:Y:S03]  /*0840*/  @!P2 STG.E desc[UR6][R20.64], R37 ;  /* 0x000000251400a986 */ /* 0x0003e6000c101906 */
[--C-:B------:R-:W-:Y:S01]  /*0850*/  IMAD.WIDE R24, R25, 0x4, R2.reuse ;  /* 0x0000000419187825 */ /* 0x100fe200078e0202 */
[----:B------:R1:W-:Y:S04]  /*0860*/  @!P1 STG.E desc[UR6][R22.64], R0 ;  /* 0x0000000016009986 */ /* 0x0003e8000c101906 */
[----:B------:R1:W-:Y:S01]  /*0870*/  @!P0 STG.E.128 desc[UR6][R24.64], R8 ;  /* 0x0000000818008986 */ /* 0x0003e2000c101d06 */
[----:B------:R-:W-:Y:S01]  /*0880*/  IMAD.WIDE R2, R27, 0x4, R2 ;  /* 0x000000041b027825 */ /* 0x000fe200078e0202 */
[----:B------:R-:W-:Y:S06]  /*0890*/  @!P6 EXIT ;  /* 0x000000000000e94d */ /* 0x000fec0003800000 */
[----:B------:R-:W-:Y:S01]  /*08a0*/  STG.E.128 desc[UR6][R2.64], R4 ;  /* 0x0000000402007986 */ /* 0x000fe2000c101d06 */
[----:B------:R-:W-:Y:S05]  /*08b0*/  EXIT ;  /* 0x000000000000794d */ /* 0x000fea0003800000 */
.L_x_0:
[----:B------:R-:W-:-:S00]  /*08c0*/  BRA `(.L_x_0) ;  /* 0xfffffffc00fc7947 */ /* 0x000fc0000383ffff */
[----:B------:R-:W-:-:S00]  /*08d0*/  NOP ;  /* 0x0000000000007918 */ /* 0x000fc00000000000 */
        /* <DEDUP_REMOVED lines=10> */
.L_x_1:


//--------------------- .nv.shared.triton_poi_fused_convolution_relu_17 --------------------------
	.section	.nv.shared.triton_poi_fused_convolution_relu_17,"aw",@nobits
	.sectionflags	@""
	.align	16
	.zero		1024


//--------------------- .nv.constant0.triton_poi_fused_convolution_relu_17 --------------------------
	.section	.nv.constant0.triton_poi_fused_convolution_relu_17,"a",@progbits
	.sectionflags	@""
	.align	4
.nv.constant0.triton_poi_fused_convolution_relu_17:
	.zero		568
